//
// Generated by NVIDIA NVVM Compiler
//
// Compiler Build ID: CL-36424714
// Cuda compilation tools, release 13.0, V13.0.88
// Based on NVVM 20.0.0
//

.version 9.0
.target sm_100
.address_size 64

	// .globl	_ZN3cub18CUB_300001_SM_10006detail11EmptyKernelIvEEvv
.global .align 1 .b8 _ZN41_INTERNAL_8dd312c9_4_k_cu_a9e184b9_1163234cuda3std3__45__cpo5beginE[1];
.global .align 1 .b8 _ZN41_INTERNAL_8dd312c9_4_k_cu_a9e184b9_1163234cuda3std3__45__cpo3endE[1];
.global .align 1 .b8 _ZN41_INTERNAL_8dd312c9_4_k_cu_a9e184b9_1163234cuda3std3__45__cpo6cbeginE[1];
.global .align 1 .b8 _ZN41_INTERNAL_8dd312c9_4_k_cu_a9e184b9_1163234cuda3std3__45__cpo4cendE[1];
.global .align 1 .b8 _ZN41_INTERNAL_8dd312c9_4_k_cu_a9e184b9_1163234cuda3std3__45__cpo6rbeginE[1];
.global .align 1 .b8 _ZN41_INTERNAL_8dd312c9_4_k_cu_a9e184b9_1163234cuda3std3__45__cpo4rendE[1];
.global .align 1 .b8 _ZN41_INTERNAL_8dd312c9_4_k_cu_a9e184b9_1163234cuda3std3__45__cpo7crbeginE[1];
.global .align 1 .b8 _ZN41_INTERNAL_8dd312c9_4_k_cu_a9e184b9_1163234cuda3std3__45__cpo5crendE[1];
.global .align 1 .b8 _ZN41_INTERNAL_8dd312c9_4_k_cu_a9e184b9_1163234cuda3std3__443_GLOBAL__N__8dd312c9_4_k_cu_a9e184b9_1163236ignoreE[1];
.global .align 1 .b8 _ZN41_INTERNAL_8dd312c9_4_k_cu_a9e184b9_1163234cuda3std3__419piecewise_constructE[1];
.global .align 1 .b8 _ZN41_INTERNAL_8dd312c9_4_k_cu_a9e184b9_1163234cuda3std3__48in_placeE[1];
.global .align 1 .b8 _ZN41_INTERNAL_8dd312c9_4_k_cu_a9e184b9_1163234cuda3std3__420unreachable_sentinelE[1];
.global .align 1 .b8 _ZN41_INTERNAL_8dd312c9_4_k_cu_a9e184b9_1163234cuda3std3__47nulloptE[1];
.global .align 1 .b8 _ZN41_INTERNAL_8dd312c9_4_k_cu_a9e184b9_1163234cuda3std3__48unexpectE[1];
.global .align 1 .b8 _ZN41_INTERNAL_8dd312c9_4_k_cu_a9e184b9_1163234cuda3std6ranges3__45__cpo4swapE[1];
.global .align 1 .b8 _ZN41_INTERNAL_8dd312c9_4_k_cu_a9e184b9_1163234cuda3std6ranges3__45__cpo9iter_moveE[1];
.global .align 1 .b8 _ZN41_INTERNAL_8dd312c9_4_k_cu_a9e184b9_1163234cuda3std6ranges3__45__cpo5beginE[1];
.global .align 1 .b8 _ZN41_INTERNAL_8dd312c9_4_k_cu_a9e184b9_1163234cuda3std6ranges3__45__cpo3endE[1];
.global .align 1 .b8 _ZN41_INTERNAL_8dd312c9_4_k_cu_a9e184b9_1163234cuda3std6ranges3__45__cpo6cbeginE[1];
.global .align 1 .b8 _ZN41_INTERNAL_8dd312c9_4_k_cu_a9e184b9_1163234cuda3std6ranges3__45__cpo4cendE[1];
.global .align 1 .b8 _ZN41_INTERNAL_8dd312c9_4_k_cu_a9e184b9_1163234cuda3std6ranges3__45__cpo7advanceE[1];
.global .align 1 .b8 _ZN41_INTERNAL_8dd312c9_4_k_cu_a9e184b9_1163234cuda3std6ranges3__45__cpo9iter_swapE[1];
.global .align 1 .b8 _ZN41_INTERNAL_8dd312c9_4_k_cu_a9e184b9_1163234cuda3std6ranges3__45__cpo4nextE[1];
.global .align 1 .b8 _ZN41_INTERNAL_8dd312c9_4_k_cu_a9e184b9_1163234cuda3std6ranges3__45__cpo4prevE[1];
.global .align 1 .b8 _ZN41_INTERNAL_8dd312c9_4_k_cu_a9e184b9_1163234cuda3std6ranges3__45__cpo4dataE[1];
.global .align 1 .b8 _ZN41_INTERNAL_8dd312c9_4_k_cu_a9e184b9_1163234cuda3std6ranges3__45__cpo5cdataE[1];
.global .align 1 .b8 _ZN41_INTERNAL_8dd312c9_4_k_cu_a9e184b9_1163234cuda3std6ranges3__45__cpo4sizeE[1];
.global .align 1 .b8 _ZN41_INTERNAL_8dd312c9_4_k_cu_a9e184b9_1163234cuda3std6ranges3__45__cpo5ssizeE[1];
.global .align 1 .b8 _ZN41_INTERNAL_8dd312c9_4_k_cu_a9e184b9_1163234cuda3std6ranges3__45__cpo8distanceE[1];
.global .align 1 .b8 _ZN41_INTERNAL_8dd312c9_4_k_cu_a9e184b9_1163236thrust24THRUST_300001_SM_1000_NS6system6detail10sequential3seqE[1];
.global .align 1 .b8 _ZN41_INTERNAL_8dd312c9_4_k_cu_a9e184b9_1163236thrust24THRUST_300001_SM_1000_NS12placeholders2_1E[1];
.global .align 1 .b8 _ZN41_INTERNAL_8dd312c9_4_k_cu_a9e184b9_1163236thrust24THRUST_300001_SM_1000_NS12placeholders2_2E[1];
.global .align 1 .b8 _ZN41_INTERNAL_8dd312c9_4_k_cu_a9e184b9_1163236thrust24THRUST_300001_SM_1000_NS12placeholders2_3E[1];
.global .align 1 .b8 _ZN41_INTERNAL_8dd312c9_4_k_cu_a9e184b9_1163236thrust24THRUST_300001_SM_1000_NS12placeholders2_4E[1];
.global .align 1 .b8 _ZN41_INTERNAL_8dd312c9_4_k_cu_a9e184b9_1163236thrust24THRUST_300001_SM_1000_NS12placeholders2_5E[1];
.global .align 1 .b8 _ZN41_INTERNAL_8dd312c9_4_k_cu_a9e184b9_1163236thrust24THRUST_300001_SM_1000_NS12placeholders2_6E[1];
.global .align 1 .b8 _ZN41_INTERNAL_8dd312c9_4_k_cu_a9e184b9_1163236thrust24THRUST_300001_SM_1000_NS12placeholders2_7E[1];
.global .align 1 .b8 _ZN41_INTERNAL_8dd312c9_4_k_cu_a9e184b9_1163236thrust24THRUST_300001_SM_1000_NS12placeholders2_8E[1];
.global .align 1 .b8 _ZN41_INTERNAL_8dd312c9_4_k_cu_a9e184b9_1163236thrust24THRUST_300001_SM_1000_NS12placeholders2_9E[1];
.global .align 1 .b8 _ZN41_INTERNAL_8dd312c9_4_k_cu_a9e184b9_1163236thrust24THRUST_300001_SM_1000_NS12placeholders3_10E[1];

.visible .entry _ZN3cub18CUB_300001_SM_10006detail11EmptyKernelIvEEvv()
{


	ret;

}


// ===== COMPILED SASS (sm_100) =====

	.target	sm_100

	.elftype	@"ET_EXEC"


//--------------------- .note.nv.tkinfo           --------------------------
	.section	.note.nv.tkinfo,"",@"SHT_NOTE"
	.sectionflags	@"SHF_NOTE_NV_TKINFO"
	.tkinfo
        /*0018*/ 	.word	0x00000002
        /*0030*/ 	.string	""
        /*0030*/ 	.string	"ptxas"
        /*0030*/ 	.string	"Cuda compilation tools, release 13.0, V13.0.88"
        /*0030*/ 	.string	"Build cuda_13.0.r13.0/compiler.36424714_0"
        /*0030*/ 	.string	"-arch sm_100 -m 64 "



//--------------------- .note.nv.cuinfo           --------------------------
	.section	.note.nv.cuinfo,"",@"SHT_NOTE"
	.sectionflags	@"SHF_NOTE_NV_CUINFO"
        /*0018*/ 	.short	0x0002
        /*001a*/ 	.short	0x0064
        /*001c*/ 	.short	0x0082
	.zero		2


//--------------------- .nv.info                  --------------------------
	.section	.nv.info,"",@"SHT_CUDA_INFO"
	.align	4


	//----- nvinfo : EIATTR_REGCOUNT
	.align		4
        /*0000*/ 	.byte	0x04, 0x2f
        /*0002*/ 	.short	(.L_41 - .L_40)
	.align		4
.L_40:
        /*0004*/ 	.word	index@(_ZN3cub18CUB_300001_SM_10006detail11EmptyKernelIvEEvv)
        /*0008*/ 	.word	0x00000004


	//----- nvinfo : EIATTR_FRAME_SIZE
	.align		4
.L_41:
        /*000c*/ 	.byte	0x04, 0x11
        /*000e*/ 	.short	(.L_43 - .L_42)
	.align		4
.L_42:
        /*0010*/ 	.word	index@(_ZN3cub18CUB_300001_SM_10006detail11EmptyKernelIvEEvv)
        /*0014*/ 	.word	0x00000000


	//----- nvinfo : EIATTR_MIN_STACK_SIZE
	.align		4
.L_43:
        /*0018*/ 	.byte	0x04, 0x12
        /*001a*/ 	.short	(.L_45 - .L_44)
	.align		4
.L_44:
        /*001c*/ 	.word	index@(_ZN3cub18CUB_300001_SM_10006detail11EmptyKernelIvEEvv)
        /*0020*/ 	.word	0x00000000
.L_45:


//--------------------- .nv.compat                --------------------------
	.section	.nv.compat,"",@"SHT_CUDA_COMPAT_INFO"
	.align	4
        /*0000*/ 	.byte	0x02, 0x09, 0x00, 0x00, 0x02, 0x02, 0x01, 0x00, 0x02, 0x05, 0x05, 0x00, 0x03, 0x07, 0x01, 0x01
        /*0010*/ 	.byte	0x02, 0x03, 0x00, 0x00, 0x02, 0x06, 0x01, 0x00, 0x04, 0x0b, 0x08, 0x00, 0x09, 0x00, 0x00, 0x00
        /*0020*/ 	.byte	0x00, 0x00, 0x00, 0x00


//--------------------- .nv.info._ZN3cub18CUB_300001_SM_10006detail11EmptyKernelIvEEvv --------------------------
	.section	.nv.info._ZN3cub18CUB_300001_SM_10006detail11EmptyKernelIvEEvv,"",@"SHT_CUDA_INFO"
	.sectionflags	@""
	.align	4


	//----- nvinfo : EIATTR_CUDA_API_VERSION
	.align		4
        /*0000*/ 	.byte	0x04, 0x37
        /*0002*/ 	.short	(.L_47 - .L_46)
.L_46:
        /*0004*/ 	.word	0x00000082


	//----- nvinfo : EIATTR_SPARSE_MMA_MASK
	.align		4
.L_47:
        /*0008*/ 	.byte	0x03, 0x50
        /*000a*/ 	.short	0x0000


	//----- nvinfo : EIATTR_MAXREG_COUNT
	.align		4
        /*000c*/ 	.byte	0x03, 0x1b
        /*000e*/ 	.short	0x00ff


	//----- nvinfo : EIATTR_MERCURY_ISA_VERSION
	.align		4
        /*0010*/ 	.byte	0x03, 0x5f
        /*0012*/ 	.short	0x0101


	//----- nvinfo : EIATTR_VRC_CTA_INIT_COUNT
	.align		4
        /*0014*/ 	.byte	0x02, 0x4a
	.zero		1
	.zero		1


	//----- nvinfo : EIATTR_EXIT_INSTR_OFFSETS
	.align		4
        /*0018*/ 	.byte	0x04, 0x1c
        /*001a*/ 	.short	(.L_49 - .L_48)


	//   ....[0]....
.L_48:
        /*001c*/ 	.word	0x00000010


	//----- nvinfo : EIATTR_SW_WAR
	.align		4
.L_49:
        /*0020*/ 	.byte	0x04, 0x36
        /*0022*/ 	.short	(.L_51 - .L_50)
.L_50:
        /*0024*/ 	.word	0x00000008
.L_51:


//--------------------- .nv.callgraph             --------------------------
	.section	.nv.callgraph,"",@"SHT_CUDA_CALLGRAPH"
	.align	4
	.sectionentsize	8
	.align		4
        /*0000*/ 	.word	0x00000000
	.align		4
        /*0004*/ 	.word	0xffffffff
	.align		4
        /*0008*/ 	.word	0x00000000
	.align		4
        /*000c*/ 	.word	0xfffffffe
	.align		4
        /*0010*/ 	.word	0x00000000
	.align		4
        /*0014*/ 	.word	0xfffffffd
	.align		4
        /*0018*/ 	.word	0x00000000
	.align		4
        /*001c*/ 	.word	0xfffffffc


//--------------------- .nv.constant4             --------------------------
	.section	.nv.constant4,"a",@progbits
	.align	8
	.align		8
.nv.constant4:
        /*0000*/ 	.dword	_ZN41_INTERNAL_8dd312c9_4_k_cu_a9e184b9_1166784cuda3std3__45__cpo5beginE
	.align		8
        /*0008*/ 	.dword	_ZN41_INTERNAL_8dd312c9_4_k_cu_a9e184b9_1166784cuda3std3__45__cpo3endE
	.align		8
        /*0010*/ 	.dword	_ZN41_INTERNAL_8dd312c9_4_k_cu_a9e184b9_1166784cuda3std3__45__cpo6cbeginE
	.align		8
        /*0018*/ 	.dword	_ZN41_INTERNAL_8dd312c9_4_k_cu_a9e184b9_1166784cuda3std3__45__cpo4cendE
	.align		8
        /*0020*/ 	.dword	_ZN41_INTERNAL_8dd312c9_4_k_cu_a9e184b9_1166784cuda3std3__45__cpo6rbeginE
	.align		8
        /*0028*/ 	.dword	_ZN41_INTERNAL_8dd312c9_4_k_cu_a9e184b9_1166784cuda3std3__45__cpo4rendE
	.align		8
        /*0030*/ 	.dword	_ZN41_INTERNAL_8dd312c9_4_k_cu_a9e184b9_1166784cuda3std3__45__cpo7crbeginE
	.align		8
        /*0038*/ 	.dword	_ZN41_INTERNAL_8dd312c9_4_k_cu_a9e184b9_1166784cuda3std3__45__cpo5crendE
	.align		8
        /*0040*/ 	.dword	_ZN41_INTERNAL_8dd312c9_4_k_cu_a9e184b9_1166784cuda3std3__443_GLOBAL__N__8dd312c9_4_k_cu_a9e184b9_1166786ignoreE
	.align		8
        /*0048*/ 	.dword	_ZN41_INTERNAL_8dd312c9_4_k_cu_a9e184b9_1166784cuda3std3__419piecewise_constructE
	.align		8
        /*0050*/ 	.dword	_ZN41_INTERNAL_8dd312c9_4_k_cu_a9e184b9_1166784cuda3std3__48in_placeE
	.align		8
        /*0058*/ 	.dword	_ZN41_INTERNAL_8dd312c9_4_k_cu_a9e184b9_1166784cuda3std3__420unreachable_sentinelE
	.align		8
        /*0060*/ 	.dword	_ZN41_INTERNAL_8dd312c9_4_k_cu_a9e184b9_1166784cuda3std3__47nulloptE
	.align		8
        /*0068*/ 	.dword	_ZN41_INTERNAL_8dd312c9_4_k_cu_a9e184b9_1166784cuda3std3__48unexpectE
	.align		8
        /*0070*/ 	.dword	_ZN41_INTERNAL_8dd312c9_4_k_cu_a9e184b9_1166784cuda3std6ranges3__45__cpo4swapE
	.align		8
        /*0078*/ 	.dword	_ZN41_INTERNAL_8dd312c9_4_k_cu_a9e184b9_1166784cuda3std6ranges3__45__cpo9iter_moveE
	.align		8
        /*0080*/ 	.dword	_ZN41_INTERNAL_8dd312c9_4_k_cu_a9e184b9_1166784cuda3std6ranges3__45__cpo5beginE
	.align		8
        /*0088*/ 	.dword	_ZN41_INTERNAL_8dd312c9_4_k_cu_a9e184b9_1166784cuda3std6ranges3__45__cpo3endE
	.align		8
        /*0090*/ 	.dword	_ZN41_INTERNAL_8dd312c9_4_k_cu_a9e184b9_1166784cuda3std6ranges3__45__cpo6cbeginE
	.align		8
        /*0098*/ 	.dword	_ZN41_INTERNAL_8dd312c9_4_k_cu_a9e184b9_1166784cuda3std6ranges3__45__cpo4cendE
	.align		8
        /*00a0*/ 	.dword	_ZN41_INTERNAL_8dd312c9_4_k_cu_a9e184b9_1166784cuda3std6ranges3__45__cpo7advanceE
	.align		8
        /*00a8*/ 	.dword	_ZN41_INTERNAL_8dd312c9_4_k_cu_a9e184b9_1166784cuda3std6ranges3__45__cpo9iter_swapE
	.align		8
        /*00b0*/ 	.dword	_ZN41_INTERNAL_8dd312c9_4_k_cu_a9e184b9_1166784cuda3std6ranges3__45__cpo4nextE
	.align		8
        /*00b8*/ 	.dword	_ZN41_INTERNAL_8dd312c9_4_k_cu_a9e184b9_1166784cuda3std6ranges3__45__cpo4prevE
	.align		8
        /*00c0*/ 	.dword	_ZN41_INTERNAL_8dd312c9_4_k_cu_a9e184b9_1166784cuda3std6ranges3__45__cpo4dataE
	.align		8
        /*00c8*/ 	.dword	_ZN41_INTERNAL_8dd312c9_4_k_cu_a9e184b9_1166784cuda3std6ranges3__45__cpo5cdataE
	.align		8
        /*00d0*/ 	.dword	_ZN41_INTERNAL_8dd312c9_4_k_cu_a9e184b9_1166784cuda3std6ranges3__45__cpo4sizeE
	.align		8
        /*00d8*/ 	.dword	_ZN41_INTERNAL_8dd312c9_4_k_cu_a9e184b9_1166784cuda3std6ranges3__45__cpo5ssizeE
	.align		8
        /*00e0*/ 	.dword	_ZN41_INTERNAL_8dd312c9_4_k_cu_a9e184b9_1166784cuda3std6ranges3__45__cpo8distanceE
	.align		8
        /*00e8*/ 	.dword	_ZN41_INTERNAL_8dd312c9_4_k_cu_a9e184b9_1166786thrust24THRUST_300001_SM_1000_NS6system6detail10sequential3seqE
	.align		8
        /*00f0*/ 	.dword	_ZN41_INTERNAL_8dd312c9_4_k_cu_a9e184b9_1166786thrust24THRUST_300001_SM_1000_NS12placeholders2_1E
	.align		8
        /*00f8*/ 	.dword	_ZN41_INTERNAL_8dd312c9_4_k_cu_a9e184b9_1166786thrust24THRUST_300001_SM_1000_NS12placeholders2_2E
	.align		8
        /*0100*/ 	.dword	_ZN41_INTERNAL_8dd312c9_4_k_cu_a9e184b9_1166786thrust24THRUST_300001_SM_1000_NS12placeholders2_3E
	.align		8
        /*0108*/ 	.dword	_ZN41_INTERNAL_8dd312c9_4_k_cu_a9e184b9_1166786thrust24THRUST_300001_SM_1000_NS12placeholders2_4E
	.align		8
        /*0110*/ 	.dword	_ZN41_INTERNAL_8dd312c9_4_k_cu_a9e184b9_1166786thrust24THRUST_300001_SM_1000_NS12placeholders2_5E
	.align		8
        /*0118*/ 	.dword	_ZN41_INTERNAL_8dd312c9_4_k_cu_a9e184b9_1166786thrust24THRUST_300001_SM_1000_NS12placeholders2_6E
	.align		8
        /*0120*/ 	.dword	_ZN41_INTERNAL_8dd312c9_4_k_cu_a9e184b9_1166786thrust24THRUST_300001_SM_1000_NS12placeholders2_7E
	.align		8
        /*0128*/ 	.dword	_ZN41_INTERNAL_8dd312c9_4_k_cu_a9e184b9_1166786thrust24THRUST_300001_SM_1000_NS12placeholders2_8E
	.align		8
        /*0130*/ 	.dword	_ZN41_INTERNAL_8dd312c9_4_k_cu_a9e184b9_1166786thrust24THRUST_300001_SM_1000_NS12placeholders2_9E
	.align		8
        /*0138*/ 	.dword	_ZN41_INTERNAL_8dd312c9_4_k_cu_a9e184b9_1166786thrust24THRUST_300001_SM_1000_NS12placeholders3_10E


//--------------------- .text._ZN3cub18CUB_300001_SM_10006detail11EmptyKernelIvEEvv --------------------------
	.section	.text._ZN3cub18CUB_300001_SM_10006detail11EmptyKernelIvEEvv,"ax",@progbits
	.align	128
        .global         _ZN3cub18CUB_300001_SM_10006detail11EmptyKernelIvEEvv
        .type           _ZN3cub18CUB_300001_SM_10006detail11EmptyKernelIvEEvv,@function
        .size           _ZN3cub18CUB_300001_SM_10006detail11EmptyKernelIvEEvv,(.L_x_1 - _ZN3cub18CUB_300001_SM_10006detail11EmptyKernelIvEEvv)
        .other          _ZN3cub18CUB_300001_SM_10006detail11EmptyKernelIvEEvv,@"STO_CUDA_ENTRY STV_DEFAULT"
_ZN3cub18CUB_300001_SM_10006detail11EmptyKernelIvEEvv:
.text._ZN3cub18CUB_300001_SM_10006detail11EmptyKernelIvEEvv:
[----:B------:R-:W-:Y:S01]  /*0000*/  LDC R1, c[0x0][0x37c] ;  /* 0x0000df00ff017b82 */ /* 0x000fe20000000800 */
[----:B------:R-:W-:Y:S05]  /*0010*/  EXIT ;  /* 0x000000000000794d */ /* 0x000fea0003800000 */
.L_x_0:
[----:B------:R-:W-:-:S00]  /*0020*/  BRA `(.L_x_0) ;  /* 0xfffffffc00fc7947 */ /* 0x000fc0000383ffff */
[----:B------:R-:W-:-:S00]  /*0030*/  NOP ;  /* 0x0000000000007918 */ /* 0x000fc00000000000 */
        /* <DEDUP_REMOVED lines=12> */
.L_x_1:


//--------------------- .nv.shared.reserved.0     --------------------------
	.section	.nv.shared.reserved.0,"aw",@nobits
	.weak		__nv_reservedSMEM_offset_0_alias
	.size		__nv_reservedSMEM_offset_0_alias, 0, 64
	.other		__nv_reservedSMEM_offset_0_alias,@"STO_CUDA_RESERVED_SHARED STV_DEFAULT"
__nv_reservedSMEM_offset_0_alias:
	.zero		0
	.zero		64


//--------------------- .nv.global                --------------------------
	.section	.nv.global,"aw",@nobits
.nv.global:
	.type		_ZN41_INTERNAL_8dd312c9_4_k_cu_a9e184b9_1166786thrust24THRUST_300001_SM_1000_NS12placeholders2_5E,@object
	.size		_ZN41_INTERNAL_8dd312c9_4_k_cu_a9e184b9_1166786thrust24THRUST_300001_SM_1000_NS12placeholders2_5E,(_ZN41_INTERNAL_8dd312c9_4_k_cu_a9e184b9_1166784cuda3std3__45__cpo6cbeginE - _ZN41_INTERNAL_8dd312c9_4_k_cu_a9e184b9_1166786thrust24THRUST_300001_SM_1000_NS12placeholders2_5E)
_ZN41_INTERNAL_8dd312c9_4_k_cu_a9e184b9_1166786thrust24THRUST_300001_SM_1000_NS12placeholders2_5E:
	.zero		1
	.type		_ZN41_INTERNAL_8dd312c9_4_k_cu_a9e184b9_1166784cuda3std3__45__cpo6cbeginE,@object
	.size		_ZN41_INTERNAL_8dd312c9_4_k_cu_a9e184b9_1166784cuda3std3__45__cpo6cbeginE,(_ZN41_INTERNAL_8dd312c9_4_k_cu_a9e184b9_1166784cuda3std6ranges3__45__cpo6cbeginE - _ZN41_INTERNAL_8dd312c9_4_k_cu_a9e184b9_1166784cuda3std3__45__cpo6cbeginE)
_ZN41_INTERNAL_8dd312c9_4_k_cu_a9e184b9_1166784cuda3std3__45__cpo6cbeginE:
	.zero		1
	.type		_ZN41_INTERNAL_8dd312c9_4_k_cu_a9e184b9_1166784cuda3std6ranges3__45__cpo6cbeginE,@object
	.size		_ZN41_INTERNAL_8dd312c9_4_k_cu_a9e184b9_1166784cuda3std6ranges3__45__cpo6cbeginE,(_ZN41_INTERNAL_8dd312c9_4_k_cu_a9e184b9_1166784cuda3std3__48in_placeE - _ZN41_INTERNAL_8dd312c9_4_k_cu_a9e184b9_1166784cuda3std6ranges3__45__cpo6cbeginE)
_ZN41_INTERNAL_8dd312c9_4_k_cu_a9e184b9_1166784cuda3std6ranges3__45__cpo6cbeginE:
	.zero		1
	.type		_ZN41_INTERNAL_8dd312c9_4_k_cu_a9e184b9_1166784cuda3std3__48in_placeE,@object
	.size		_ZN41_INTERNAL_8dd312c9_4_k_cu_a9e184b9_1166784cuda3std3__48in_placeE,(_ZN41_INTERNAL_8dd312c9_4_k_cu_a9e184b9_1166784cuda3std6ranges3__45__cpo4sizeE - _ZN41_INTERNAL_8dd312c9_4_k_cu_a9e184b9_1166784cuda3std3__48in_placeE)
_ZN41_INTERNAL_8dd312c9_4_k_cu_a9e184b9_1166784cuda3std3__48in_placeE:
	.zero		1
	.type		_ZN41_INTERNAL_8dd312c9_4_k_cu_a9e184b9_1166784cuda3std6ranges3__45__cpo4sizeE,@object
	.size		_ZN41_INTERNAL_8dd312c9_4_k_cu_a9e184b9_1166784cuda3std6ranges3__45__cpo4sizeE,(_ZN41_INTERNAL_8dd312c9_4_k_cu_a9e184b9_1166786thrust24THRUST_300001_SM_1000_NS12placeholders2_9E - _ZN41_INTERNAL_8dd312c9_4_k_cu_a9e184b9_1166784cuda3std6ranges3__45__cpo4sizeE)
_ZN41_INTERNAL_8dd312c9_4_k_cu_a9e184b9_1166784cuda3std6ranges3__45__cpo4sizeE:
	.zero		1
	.type		_ZN41_INTERNAL_8dd312c9_4_k_cu_a9e184b9_1166786thrust24THRUST_300001_SM_1000_NS12placeholders2_9E,@object
	.size		_ZN41_INTERNAL_8dd312c9_4_k_cu_a9e184b9_1166786thrust24THRUST_300001_SM_1000_NS12placeholders2_9E,(_ZN41_INTERNAL_8dd312c9_4_k_cu_a9e184b9_1166784cuda3std3__45__cpo7crbeginE - _ZN41_INTERNAL_8dd312c9_4_k_cu_a9e184b9_1166786thrust24THRUST_300001_SM_1000_NS12placeholders2_9E)
_ZN41_INTERNAL_8dd312c9_4_k_cu_a9e184b9_1166786thrust24THRUST_300001_SM_1000_NS12placeholders2_9E:
	.zero		1
	.type		_ZN41_INTERNAL_8dd312c9_4_k_cu_a9e184b9_1166784cuda3std3__45__cpo7crbeginE,@object
	.size		_ZN41_INTERNAL_8dd312c9_4_k_cu_a9e184b9_1166784cuda3std3__45__cpo7crbeginE,(_ZN41_INTERNAL_8dd312c9_4_k_cu_a9e184b9_1166784cuda3std6ranges3__45__cpo4nextE - _ZN41_INTERNAL_8dd312c9_4_k_cu_a9e184b9_1166784cuda3std3__45__cpo7crbeginE)
_ZN41_INTERNAL_8dd312c9_4_k_cu_a9e184b9_1166784cuda3std3__45__cpo7crbeginE:
	.zero		1
	.type		_ZN41_INTERNAL_8dd312c9_4_k_cu_a9e184b9_1166784cuda3std6ranges3__45__cpo4nextE,@object
	.size		_ZN41_INTERNAL_8dd312c9_4_k_cu_a9e184b9_1166784cuda3std6ranges3__45__cpo4nextE,(_ZN41_INTERNAL_8dd312c9_4_k_cu_a9e184b9_1166784cuda3std6ranges3__45__cpo4swapE - _ZN41_INTERNAL_8dd312c9_4_k_cu_a9e184b9_1166784cuda3std6ranges3__45__cpo4nextE)
_ZN41_INTERNAL_8dd312c9_4_k_cu_a9e184b9_1166784cuda3std6ranges3__45__cpo4nextE:
	.zero		1
	.type		_ZN41_INTERNAL_8dd312c9_4_k_cu_a9e184b9_1166784cuda3std6ranges3__45__cpo4swapE,@object
	.size		_ZN41_INTERNAL_8dd312c9_4_k_cu_a9e184b9_1166784cuda3std6ranges3__45__cpo4swapE,(_ZN41_INTERNAL_8dd312c9_4_k_cu_a9e184b9_1166786thrust24THRUST_300001_SM_1000_NS12placeholders2_1E - _ZN41_INTERNAL_8dd312c9_4_k_cu_a9e184b9_1166784cuda3std6ranges3__45__cpo4swapE)
_ZN41_INTERNAL_8dd312c9_4_k_cu_a9e184b9_1166784cuda3std6ranges3__45__cpo4swapE:
	.zero		1
	.type		_ZN41_INTERNAL_8dd312c9_4_k_cu_a9e184b9_1166786thrust24THRUST_300001_SM_1000_NS12placeholders2_1E,@object
	.size		_ZN41_INTERNAL_8dd312c9_4_k_cu_a9e184b9_1166786thrust24THRUST_300001_SM_1000_NS12placeholders2_1E,(_ZN41_INTERNAL_8dd312c9_4_k_cu_a9e184b9_1166786thrust24THRUST_300001_SM_1000_NS12placeholders2_3E - _ZN41_INTERNAL_8dd312c9_4_k_cu_a9e184b9_1166786thrust24THRUST_300001_SM_1000_NS12placeholders2_1E)
_ZN41_INTERNAL_8dd312c9_4_k_cu_a9e184b9_1166786thrust24THRUST_300001_SM_1000_NS12placeholders2_1E:
	.zero		1
	.type		_ZN41_INTERNAL_8dd312c9_4_k_cu_a9e184b9_1166786thrust24THRUST_300001_SM_1000_NS12placeholders2_3E,@object
	.size		_ZN41_INTERNAL_8dd312c9_4_k_cu_a9e184b9_1166786thrust24THRUST_300001_SM_1000_NS12placeholders2_3E,(_ZN41_INTERNAL_8dd312c9_4_k_cu_a9e184b9_1166784cuda3std3__45__cpo5beginE - _ZN41_INTERNAL_8dd312c9_4_k_cu_a9e184b9_1166786thrust24THRUST_300001_SM_1000_NS12placeholders2_3E)
_ZN41_INTERNAL_8dd312c9_4_k_cu_a9e184b9_1166786thrust24THRUST_300001_SM_1000_NS12placeholders2_3E:
	.zero		1
	.type		_ZN41_INTERNAL_8dd312c9_4_k_cu_a9e184b9_1166784cuda3std3__45__cpo5beginE,@object
	.size		_ZN41_INTERNAL_8dd312c9_4_k_cu_a9e184b9_1166784cuda3std3__45__cpo5beginE,(_ZN41_INTERNAL_8dd312c9_4_k_cu_a9e184b9_1166784cuda3std6ranges3__45__cpo5beginE - _ZN41_INTERNAL_8dd312c9_4_k_cu_a9e184b9_1166784cuda3std3__45__cpo5beginE)
_ZN41_INTERNAL_8dd312c9_4_k_cu_a9e184b9_1166784cuda3std3__45__cpo5beginE:
	.zero		1
	.type		_ZN41_INTERNAL_8dd312c9_4_k_cu_a9e184b9_1166784cuda3std6ranges3__45__cpo5beginE,@object
	.size		_ZN41_INTERNAL_8dd312c9_4_k_cu_a9e184b9_1166784cuda3std6ranges3__45__cpo5beginE,(_ZN41_INTERNAL_8dd312c9_4_k_cu_a9e184b9_1166784cuda3std3__443_GLOBAL__N__8dd312c9_4_k_cu_a9e184b9_1166786ignoreE - _ZN41_INTERNAL_8dd312c9_4_k_cu_a9e184b9_1166784cuda3std6ranges3__45__cpo5beginE)
_ZN41_INTERNAL_8dd312c9_4_k_cu_a9e184b9_1166784cuda3std6ranges3__45__cpo5beginE:
	.zero		1
	.type		_ZN41_INTERNAL_8dd312c9_4_k_cu_a9e184b9_1166784cuda3std3__443_GLOBAL__N__8dd312c9_4_k_cu_a9e184b9_1166786ignoreE,@object
	.size		_ZN41_INTERNAL_8dd312c9_4_k_cu_a9e184b9_1166784cuda3std3__443_GLOBAL__N__8dd312c9_4_k_cu_a9e184b9_1166786ignoreE,(_ZN41_INTERNAL_8dd312c9_4_k_cu_a9e184b9_1166784cuda3std6ranges3__45__cpo4dataE - _ZN41_INTERNAL_8dd312c9_4_k_cu_a9e184b9_1166784cuda3std3__443_GLOBAL__N__8dd312c9_4_k_cu_a9e184b9_1166786ignoreE)
_ZN41_INTERNAL_8dd312c9_4_k_cu_a9e184b9_1166784cuda3std3__443_GLOBAL__N__8dd312c9_4_k_cu_a9e184b9_1166786ignoreE:
	.zero		1
	.type		_ZN41_INTERNAL_8dd312c9_4_k_cu_a9e184b9_1166784cuda3std6ranges3__45__cpo4dataE,@object
	.size		_ZN41_INTERNAL_8dd312c9_4_k_cu_a9e184b9_1166784cuda3std6ranges3__45__cpo4dataE,(_ZN41_INTERNAL_8dd312c9_4_k_cu_a9e184b9_1166786thrust24THRUST_300001_SM_1000_NS12placeholders2_7E - _ZN41_INTERNAL_8dd312c9_4_k_cu_a9e184b9_1166784cuda3std6ranges3__45__cpo4dataE)
_ZN41_INTERNAL_8dd312c9_4_k_cu_a9e184b9_1166784cuda3std6ranges3__45__cpo4dataE:
	.zero		1
	.type		_ZN41_INTERNAL_8dd312c9_4_k_cu_a9e184b9_1166786thrust24THRUST_300001_SM_1000_NS12placeholders2_7E,@object
	.size		_ZN41_INTERNAL_8dd312c9_4_k_cu_a9e184b9_1166786thrust24THRUST_300001_SM_1000_NS12placeholders2_7E,(_ZN41_INTERNAL_8dd312c9_4_k_cu_a9e184b9_1166784cuda3std3__45__cpo6rbeginE - _ZN41_INTERNAL_8dd312c9_4_k_cu_a9e184b9_1166786thrust24THRUST_300001_SM_1000_NS12placeholders2_7E)
_ZN41_INTERNAL_8dd312c9_4_k_cu_a9e184b9_1166786thrust24THRUST_300001_SM_1000_NS12placeholders2_7E:
	.zero		1
	.type		_ZN41_INTERNAL_8dd312c9_4_k_cu_a9e184b9_1166784cuda3std3__45__cpo6rbeginE,@object
	.size		_ZN41_INTERNAL_8dd312c9_4_k_cu_a9e184b9_1166784cuda3std3__45__cpo6rbeginE,(_ZN41_INTERNAL_8dd312c9_4_k_cu_a9e184b9_1166784cuda3std6ranges3__45__cpo7advanceE - _ZN41_INTERNAL_8dd312c9_4_k_cu_a9e184b9_1166784cuda3std3__45__cpo6rbeginE)
_ZN41_INTERNAL_8dd312c9_4_k_cu_a9e184b9_1166784cuda3std3__45__cpo6rbeginE:
	.zero		1
	.type		_ZN41_INTERNAL_8dd312c9_4_k_cu_a9e184b9_1166784cuda3std6ranges3__45__cpo7advanceE,@object
	.size		_ZN41_INTERNAL_8dd312c9_4_k_cu_a9e184b9_1166784cuda3std6ranges3__45__cpo7advanceE,(_ZN41_INTERNAL_8dd312c9_4_k_cu_a9e184b9_1166784cuda3std3__47nulloptE - _ZN41_INTERNAL_8dd312c9_4_k_cu_a9e184b9_1166784cuda3std6ranges3__45__cpo7advanceE)
_ZN41_INTERNAL_8dd312c9_4_k_cu_a9e184b9_1166784cuda3std6ranges3__45__cpo7advanceE:
	.zero		1
	.type		_ZN41_INTERNAL_8dd312c9_4_k_cu_a9e184b9_1166784cuda3std3__47nulloptE,@object
	.size		_ZN41_INTERNAL_8dd312c9_4_k_cu_a9e184b9_1166784cuda3std3__47nulloptE,(_ZN41_INTERNAL_8dd312c9_4_k_cu_a9e184b9_1166784cuda3std6ranges3__45__cpo8distanceE - _ZN41_INTERNAL_8dd312c9_4_k_cu_a9e184b9_1166784cuda3std3__47nulloptE)
_ZN41_INTERNAL_8dd312c9_4_k_cu_a9e184b9_1166784cuda3std3__47nulloptE:
	.zero		1
	.type		_ZN41_INTERNAL_8dd312c9_4_k_cu_a9e184b9_1166784cuda3std6ranges3__45__cpo8distanceE,@object
	.size		_ZN41_INTERNAL_8dd312c9_4_k_cu_a9e184b9_1166784cuda3std6ranges3__45__cpo8distanceE,(_ZN41_INTERNAL_8dd312c9_4_k_cu_a9e184b9_1166786thrust24THRUST_300001_SM_1000_NS12placeholders2_6E - _ZN41_INTERNAL_8dd312c9_4_k_cu_a9e184b9_1166784cuda3std6ranges3__45__cpo8distanceE)
_ZN41_INTERNAL_8dd312c9_4_k_cu_a9e184b9_1166784cuda3std6ranges3__45__cpo8distanceE:
	.zero		1
	.type		_ZN41_INTERNAL_8dd312c9_4_k_cu_a9e184b9_1166786thrust24THRUST_300001_SM_1000_NS12placeholders2_6E,@object
	.size		_ZN41_INTERNAL_8dd312c9_4_k_cu_a9e184b9_1166786thrust24THRUST_300001_SM_1000_NS12placeholders2_6E,(_ZN41_INTERNAL_8dd312c9_4_k_cu_a9e184b9_1166784cuda3std3__45__cpo4cendE - _ZN41_INTERNAL_8dd312c9_4_k_cu_a9e184b9_1166786thrust24THRUST_300001_SM_1000_NS12placeholders2_6E)
_ZN41_INTERNAL_8dd312c9_4_k_cu_a9e184b9_1166786thrust24THRUST_300001_SM_1000_NS12placeholders2_6E:
	.zero		1
	.type		_ZN41_INTERNAL_8dd312c9_4_k_cu_a9e184b9_1166784cuda3std3__45__cpo4cendE,@object
	.size		_ZN41_INTERNAL_8dd312c9_4_k_cu_a9e184b9_1166784cuda3std3__45__cpo4cendE,(_ZN41_INTERNAL_8dd312c9_4_k_cu_a9e184b9_1166784cuda3std6ranges3__45__cpo4cendE - _ZN41_INTERNAL_8dd312c9_4_k_cu_a9e184b9_1166784cuda3std3__45__cpo4cendE)
_ZN41_INTERNAL_8dd312c9_4_k_cu_a9e184b9_1166784cuda3std3__45__cpo4cendE:
	.zero		1
	.type		_ZN41_INTERNAL_8dd312c9_4_k_cu_a9e184b9_1166784cuda3std6ranges3__45__cpo4cendE,@object
	.size		_ZN41_INTERNAL_8dd312c9_4_k_cu_a9e184b9_1166784cuda3std6ranges3__45__cpo4cendE,(_ZN41_INTERNAL_8dd312c9_4_k_cu_a9e184b9_1166784cuda3std3__420unreachable_sentinelE - _ZN41_INTERNAL_8dd312c9_4_k_cu_a9e184b9_1166784cuda3std6ranges3__45__cpo4cendE)
_ZN41_INTERNAL_8dd312c9_4_k_cu_a9e184b9_1166784cuda3std6ranges3__45__cpo4cendE:
	.zero		1
	.type		_ZN41_INTERNAL_8dd312c9_4_k_cu_a9e184b9_1166784cuda3std3__420unreachable_sentinelE,@object
	.size		_ZN41_INTERNAL_8dd312c9_4_k_cu_a9e184b9_1166784cuda3std3__420unreachable_sentinelE,(_ZN41_INTERNAL_8dd312c9_4_k_cu_a9e184b9_1166784cuda3std6ranges3__45__cpo5ssizeE - _ZN41_INTERNAL_8dd312c9_4_k_cu_a9e184b9_1166784cuda3std3__420unreachable_sentinelE)
_ZN41_INTERNAL_8dd312c9_4_k_cu_a9e184b9_1166784cuda3std3__420unreachable_sentinelE:
	.zero		1
	.type		_ZN41_INTERNAL_8dd312c9_4_k_cu_a9e184b9_1166784cuda3std6ranges3__45__cpo5ssizeE,@object
	.size		_ZN41_INTERNAL_8dd312c9_4_k_cu_a9e184b9_1166784cuda3std6ranges3__45__cpo5ssizeE,(_ZN41_INTERNAL_8dd312c9_4_k_cu_a9e184b9_1166786thrust24THRUST_300001_SM_1000_NS12placeholders3_10E - _ZN41_INTERNAL_8dd312c9_4_k_cu_a9e184b9_1166784cuda3std6ranges3__45__cpo5ssizeE)
_ZN41_INTERNAL_8dd312c9_4_k_cu_a9e184b9_1166784cuda3std6ranges3__45__cpo5ssizeE:
	.zero		1
	.type		_ZN41_INTERNAL_8dd312c9_4_k_cu_a9e184b9_1166786thrust24THRUST_300001_SM_1000_NS12placeholders3_10E,@object
	.size		_ZN41_INTERNAL_8dd312c9_4_k_cu_a9e184b9_1166786thrust24THRUST_300001_SM_1000_NS12placeholders3_10E,(_ZN41_INTERNAL_8dd312c9_4_k_cu_a9e184b9_1166784cuda3std3__45__cpo5crendE - _ZN41_INTERNAL_8dd312c9_4_k_cu_a9e184b9_1166786thrust24THRUST_300001_SM_1000_NS12placeholders3_10E)
_ZN41_INTERNAL_8dd312c9_4_k_cu_a9e184b9_1166786thrust24THRUST_300001_SM_1000_NS12placeholders3_10E:
	.zero		1
	.type		_ZN41_INTERNAL_8dd312c9_4_k_cu_a9e184b9_1166784cuda3std3__45__cpo5crendE,@object
	.size		_ZN41_INTERNAL_8dd312c9_4_k_cu_a9e184b9_1166784cuda3std3__45__cpo5crendE,(_ZN41_INTERNAL_8dd312c9_4_k_cu_a9e184b9_1166784cuda3std6ranges3__45__cpo4prevE - _ZN41_INTERNAL_8dd312c9_4_k_cu_a9e184b9_1166784cuda3std3__45__cpo5crendE)
_ZN41_INTERNAL_8dd312c9_4_k_cu_a9e184b9_1166784cuda3std3__45__cpo5crendE:
	.zero		1
	.type		_ZN41_INTERNAL_8dd312c9_4_k_cu_a9e184b9_1166784cuda3std6ranges3__45__cpo4prevE,@object
	.size		_ZN41_INTERNAL_8dd312c9_4_k_cu_a9e184b9_1166784cuda3std6ranges3__45__cpo4prevE,(_ZN41_INTERNAL_8dd312c9_4_k_cu_a9e184b9_1166784cuda3std6ranges3__45__cpo9iter_moveE - _ZN41_INTERNAL_8dd312c9_4_k_cu_a9e184b9_1166784cuda3std6ranges3__45__cpo4prevE)
_ZN41_INTERNAL_8dd312c9_4_k_cu_a9e184b9_1166784cuda3std6ranges3__45__cpo4prevE:
	.zero		1
	.type		_ZN41_INTERNAL_8dd312c9_4_k_cu_a9e184b9_1166784cuda3std6ranges3__45__cpo9iter_moveE,@object
	.size		_ZN41_INTERNAL_8dd312c9_4_k_cu_a9e184b9_1166784cuda3std6ranges3__45__cpo9iter_moveE,(_ZN41_INTERNAL_8dd312c9_4_k_cu_a9e184b9_1166786thrust24THRUST_300001_SM_1000_NS12placeholders2_2E - _ZN41_INTERNAL_8dd312c9_4_k_cu_a9e184b9_1166784cuda3std6ranges3__45__cpo9iter_moveE)
_ZN41_INTERNAL_8dd312c9_4_k_cu_a9e184b9_1166784cuda3std6ranges3__45__cpo9iter_moveE:
	.zero		1
	.type		_ZN41_INTERNAL_8dd312c9_4_k_cu_a9e184b9_1166786thrust24THRUST_300001_SM_1000_NS12placeholders2_2E,@object
	.size		_ZN41_INTERNAL_8dd312c9_4_k_cu_a9e184b9_1166786thrust24THRUST_300001_SM_1000_NS12placeholders2_2E,(_ZN41_INTERNAL_8dd312c9_4_k_cu_a9e184b9_1166786thrust24THRUST_300001_SM_1000_NS12placeholders2_4E - _ZN41_INTERNAL_8dd312c9_4_k_cu_a9e184b9_1166786thrust24THRUST_300001_SM_1000_NS12placeholders2_2E)
_ZN41_INTERNAL_8dd312c9_4_k_cu_a9e184b9_1166786thrust24THRUST_300001_SM_1000_NS12placeholders2_2E:
	.zero		1
	.type		_ZN41_INTERNAL_8dd312c9_4_k_cu_a9e184b9_1166786thrust24THRUST_300001_SM_1000_NS12placeholders2_4E,@object
	.size		_ZN41_INTERNAL_8dd312c9_4_k_cu_a9e184b9_1166786thrust24THRUST_300001_SM_1000_NS12placeholders2_4E,(_ZN41_INTERNAL_8dd312c9_4_k_cu_a9e184b9_1166784cuda3std3__45__cpo3endE - _ZN41_INTERNAL_8dd312c9_4_k_cu_a9e184b9_1166786thrust24THRUST_300001_SM_1000_NS12placeholders2_4E)
_ZN41_INTERNAL_8dd312c9_4_k_cu_a9e184b9_1166786thrust24THRUST_300001_SM_1000_NS12placeholders2_4E:
	.zero		1
	.type		_ZN41_INTERNAL_8dd312c9_4_k_cu_a9e184b9_1166784cuda3std3__45__cpo3endE,@object
	.size		_ZN41_INTERNAL_8dd312c9_4_k_cu_a9e184b9_1166784cuda3std3__45__cpo3endE,(_ZN41_INTERNAL_8dd312c9_4_k_cu_a9e184b9_1166784cuda3std6ranges3__45__cpo3endE - _ZN41_INTERNAL_8dd312c9_4_k_cu_a9e184b9_1166784cuda3std3__45__cpo3endE)
_ZN41_INTERNAL_8dd312c9_4_k_cu_a9e184b9_1166784cuda3std3__45__cpo3endE:
	.zero		1
	.type		_ZN41_INTERNAL_8dd312c9_4_k_cu_a9e184b9_1166784cuda3std6ranges3__45__cpo3endE,@object
	.size		_ZN41_INTERNAL_8dd312c9_4_k_cu_a9e184b9_1166784cuda3std6ranges3__45__cpo3endE,(_ZN41_INTERNAL_8dd312c9_4_k_cu_a9e184b9_1166784cuda3std3__419piecewise_constructE - _ZN41_INTERNAL_8dd312c9_4_k_cu_a9e184b9_1166784cuda3std6ranges3__45__cpo3endE)
_ZN41_INTERNAL_8dd312c9_4_k_cu_a9e184b9_1166784cuda3std6ranges3__45__cpo3endE:
	.zero		1
	.type		_ZN41_INTERNAL_8dd312c9_4_k_cu_a9e184b9_1166784cuda3std3__419piecewise_constructE,@object
	.size		_ZN41_INTERNAL_8dd312c9_4_k_cu_a9e184b9_1166784cuda3std3__419piecewise_constructE,(_ZN41_INTERNAL_8dd312c9_4_k_cu_a9e184b9_1166784cuda3std6ranges3__45__cpo5cdataE - _ZN41_INTERNAL_8dd312c9_4_k_cu_a9e184b9_1166784cuda3std3__419piecewise_constructE)
_ZN41_INTERNAL_8dd312c9_4_k_cu_a9e184b9_1166784cuda3std3__419piecewise_constructE:
	.zero		1
	.type		_ZN41_INTERNAL_8dd312c9_4_k_cu_a9e184b9_1166784cuda3std6ranges3__45__cpo5cdataE,@object
	.size		_ZN41_INTERNAL_8dd312c9_4_k_cu_a9e184b9_1166784cuda3std6ranges3__45__cpo5cdataE,(_ZN41_INTERNAL_8dd312c9_4_k_cu_a9e184b9_1166786thrust24THRUST_300001_SM_1000_NS12placeholders2_8E - _ZN41_INTERNAL_8dd312c9_4_k_cu_a9e184b9_1166784cuda3std6ranges3__45__cpo5cdataE)
_ZN41_INTERNAL_8dd312c9_4_k_cu_a9e184b9_1166784cuda3std6ranges3__45__cpo5cdataE:
	.zero		1
	.type		_ZN41_INTERNAL_8dd312c9_4_k_cu_a9e184b9_1166786thrust24THRUST_300001_SM_1000_NS12placeholders2_8E,@object
	.size		_ZN41_INTERNAL_8dd312c9_4_k_cu_a9e184b9_1166786thrust24THRUST_300001_SM_1000_NS12placeholders2_8E,(_ZN41_INTERNAL_8dd312c9_4_k_cu_a9e184b9_1166784cuda3std3__45__cpo4rendE - _ZN41_INTERNAL_8dd312c9_4_k_cu_a9e184b9_1166786thrust24THRUST_300001_SM_1000_NS12placeholders2_8E)
_ZN41_INTERNAL_8dd312c9_4_k_cu_a9e184b9_1166786thrust24THRUST_300001_SM_1000_NS12placeholders2_8E:
	.zero		1
	.type		_ZN41_INTERNAL_8dd312c9_4_k_cu_a9e184b9_1166784cuda3std3__45__cpo4rendE,@object
	.size		_ZN41_INTERNAL_8dd312c9_4_k_cu_a9e184b9_1166784cuda3std3__45__cpo4rendE,(_ZN41_INTERNAL_8dd312c9_4_k_cu_a9e184b9_1166784cuda3std6ranges3__45__cpo9iter_swapE - _ZN41_INTERNAL_8dd312c9_4_k_cu_a9e184b9_1166784cuda3std3__45__cpo4rendE)
_ZN41_INTERNAL_8dd312c9_4_k_cu_a9e184b9_1166784cuda3std3__45__cpo4rendE:
	.zero		1
	.type		_ZN41_INTERNAL_8dd312c9_4_k_cu_a9e184b9_1166784cuda3std6ranges3__45__cpo9iter_swapE,@object
	.size		_ZN41_INTERNAL_8dd312c9_4_k_cu_a9e184b9_1166784cuda3std6ranges3__45__cpo9iter_swapE,(_ZN41_INTERNAL_8dd312c9_4_k_cu_a9e184b9_1166784cuda3std3__48unexpectE - _ZN41_INTERNAL_8dd312c9_4_k_cu_a9e184b9_1166784cuda3std6ranges3__45__cpo9iter_swapE)
_ZN41_INTERNAL_8dd312c9_4_k_cu_a9e184b9_1166784cuda3std6ranges3__45__cpo9iter_swapE:
	.zero		1
	.type		_ZN41_INTERNAL_8dd312c9_4_k_cu_a9e184b9_1166784cuda3std3__48unexpectE,@object
	.size		_ZN41_INTERNAL_8dd312c9_4_k_cu_a9e184b9_1166784cuda3std3__48unexpectE,(_ZN41_INTERNAL_8dd312c9_4_k_cu_a9e184b9_1166786thrust24THRUST_300001_SM_1000_NS6system6detail10sequential3seqE - _ZN41_INTERNAL_8dd312c9_4_k_cu_a9e184b9_1166784cuda3std3__48unexpectE)
_ZN41_INTERNAL_8dd312c9_4_k_cu_a9e184b9_1166784cuda3std3__48unexpectE:
	.zero		1
	.type		_ZN41_INTERNAL_8dd312c9_4_k_cu_a9e184b9_1166786thrust24THRUST_300001_SM_1000_NS6system6detail10sequential3seqE,@object
	.size		_ZN41_INTERNAL_8dd312c9_4_k_cu_a9e184b9_1166786thrust24THRUST_300001_SM_1000_NS6system6detail10sequential3seqE,(.L_29 - _ZN41_INTERNAL_8dd312c9_4_k_cu_a9e184b9_1166786thrust24THRUST_300001_SM_1000_NS6system6detail10sequential3seqE)
_ZN41_INTERNAL_8dd312c9_4_k_cu_a9e184b9_1166786thrust24THRUST_300001_SM_1000_NS6system6detail10sequential3seqE:
	.zero		1
.L_29:


//--------------------- .nv.constant0._ZN3cub18CUB_300001_SM_10006detail11EmptyKernelIvEEvv --------------------------
	.section	.nv.constant0._ZN3cub18CUB_300001_SM_10006detail11EmptyKernelIvEEvv,"a",@progbits
	.sectionflags	@""
	.align	4
.nv.constant0._ZN3cub18CUB_300001_SM_10006detail11EmptyKernelIvEEvv:
	.zero		896


//--------------------- SYMBOLS --------------------------

	.type		.nv.reservedSmem.offset0,@object
	.size		.nv.reservedSmem.offset0,0x4
